//
// Generated by NVIDIA NVVM Compiler
//
// Compiler Build ID: CL-36424714
// Cuda compilation tools, release 13.0, V13.0.88
// Based on NVVM 20.0.0
//

.version 9.0
.target sm_100
.address_size 64

	// .globl	_Z15get_cude_arch_kPi

.visible .entry _Z15get_cude_arch_kPi(
	.param .u64 .ptr .align 1 _Z15get_cude_arch_kPi_param_0
)
{
	.reg .b32 	%r<2>;
	.reg .b64 	%rd<3>;

	ld.param.u64 	%rd1, [_Z15get_cude_arch_kPi_param_0];
	cvta.to.global.u64 	%rd2, %rd1;
	mov.b32 	%r1, 1000;
	st.global.u32 	[%rd2], %r1;
	ret;

}
	// .globl	_Z20testing_cg_grid_syncjPj
.visible .entry _Z20testing_cg_grid_syncjPj(
	.param .u32 _Z20testing_cg_grid_syncjPj_param_0,
	.param .u64 .ptr .align 1 _Z20testing_cg_grid_syncjPj_param_1
)
{
	.reg .pred 	%p<6>;
	.reg .b32 	%r<30>;
	.reg .b64 	%rd<15>;

	ld.param.u32 	%r6, [_Z20testing_cg_grid_syncjPj_param_0];
	ld.param.u64 	%rd5, [_Z20testing_cg_grid_syncjPj_param_1];
	cvta.to.global.u64 	%rd1, %rd5;
	mov.u32 	%r1, %tid.x;
	mov.u32 	%r7, %ntid.x;
	mov.u32 	%r2, %ctaid.x;
	mad.lo.s32 	%r3, %r7, %r2, %r1;
	setp.ge.u32 	%p1, %r3, %r6;
	@%p1 bra 	$L__BB1_7;
	mul.wide.u32 	%rd6, %r3, 4;
	add.s64 	%rd7, %rd1, %rd6;
	ld.global.u32 	%r4, [%rd7];
	// begin inline asm
	mov.u32 %r8, %envreg2;
	// end inline asm
	cvt.u64.u32 	%rd8, %r8;
	// begin inline asm
	mov.u32 %r9, %envreg1;
	// end inline asm
	cvt.u64.u32 	%rd9, %r9;
	shl.b64 	%rd10, %rd9, 32;
	or.b64  	%rd2, %rd10, %rd8;
	setp.ne.s64 	%p2, %rd2, 0;
	@%p2 bra 	$L__BB1_3;
	// begin inline asm
	trap;
	// end inline asm
$L__BB1_3:
	barrier.sync 	0;
	mov.u32 	%r10, %tid.y;
	add.s32 	%r11, %r1, %r10;
	mov.u32 	%r12, %tid.z;
	or.b32  	%r13, %r11, %r12;
	setp.ne.s32 	%p3, %r13, 0;
	@%p3 bra 	$L__BB1_6;
	add.s64 	%rd11, %rd2, 4;
	mov.u32 	%r16, %nctaid.x;
	mov.u32 	%r17, %nctaid.y;
	mul.lo.s32 	%r18, %r16, %r17;
	mov.u32 	%r19, %nctaid.z;
	mul.lo.s32 	%r20, %r18, %r19;
	mov.u32 	%r21, %ctaid.y;
	add.s32 	%r22, %r2, %r21;
	mov.u32 	%r23, %ctaid.z;
	neg.s32 	%r24, %r23;
	setp.eq.s32 	%p4, %r22, %r24;
	sub.s32 	%r25, -2147483647, %r20;
	selp.b32 	%r15, %r25, 1, %p4;
	// begin inline asm
	atom.add.release.gpu.u32 %r14,[%rd11],%r15;
	// end inline asm
$L__BB1_5:
	// begin inline asm
	ld.acquire.gpu.u32 %r26,[%rd11];
	// end inline asm
	xor.b32  	%r27, %r26, %r14;
	setp.gt.s32 	%p5, %r27, -1;
	@%p5 bra 	$L__BB1_5;
$L__BB1_6:
	barrier.sync 	0;
	not.b32 	%r28, %r3;
	add.s32 	%r29, %r6, %r28;
	mul.wide.u32 	%rd13, %r29, 4;
	add.s64 	%rd14, %rd1, %rd13;
	st.global.u32 	[%rd14], %r4;
$L__BB1_7:
	ret;

}


// ===== COMPILED SASS (sm_100) =====

	.target	sm_100

	.elftype	@"ET_EXEC"


//--------------------- .note.nv.tkinfo           --------------------------
	.section	.note.nv.tkinfo,"",@"SHT_NOTE"
	.sectionflags	@"SHF_NOTE_NV_TKINFO"
	.tkinfo
        /*0018*/ 	.word	0x00000002
        /*0030*/ 	.string	""
        /*0030*/ 	.string	"ptxas"
        /*0030*/ 	.string	"Cuda compilation tools, release 13.0, V13.0.88"
        /*0030*/ 	.string	"Build cuda_13.0.r13.0/compiler.36424714_0"
        /*0030*/ 	.string	"-arch sm_100 -m 64 "



//--------------------- .note.nv.cuinfo           --------------------------
	.section	.note.nv.cuinfo,"",@"SHT_NOTE"
	.sectionflags	@"SHF_NOTE_NV_CUINFO"
        /*0018*/ 	.short	0x0002
        /*001a*/ 	.short	0x0064
        /*001c*/ 	.short	0x0082
	.zero		2


//--------------------- .nv.info                  --------------------------
	.section	.nv.info,"",@"SHT_CUDA_INFO"
	.align	4


	//----- nvinfo : EIATTR_REGCOUNT
	.align		4
        /*0000*/ 	.byte	0x04, 0x2f
        /*0002*/ 	.short	(.L_1 - .L_0)
	.align		4
.L_0:
        /*0004*/ 	.word	index@(_Z15get_cude_arch_kPi)
        /*0008*/ 	.word	0x00000008


	//----- nvinfo : EIATTR_FRAME_SIZE
	.align		4
.L_1:
        /*000c*/ 	.byte	0x04, 0x11
        /*000e*/ 	.short	(.L_3 - .L_2)
	.align		4
.L_2:
        /*0010*/ 	.word	index@(_Z15get_cude_arch_kPi)
        /*0014*/ 	.word	0x00000000


	//----- nvinfo : EIATTR_REGCOUNT
	.align		4
.L_3:
        /*0018*/ 	.byte	0x04, 0x2f
        /*001a*/ 	.short	(.L_5 - .L_4)
	.align		4
.L_4:
        /*001c*/ 	.word	index@(_Z20testing_cg_grid_syncjPj)
        /*0020*/ 	.word	0x00000010


	//----- nvinfo : EIATTR_FRAME_SIZE
	.align		4
.L_5:
        /*0024*/ 	.byte	0x04, 0x11
        /*0026*/ 	.short	(.L_7 - .L_6)
	.align		4
.L_6:
        /*0028*/ 	.word	index@(_Z20testing_cg_grid_syncjPj)
        /*002c*/ 	.word	0x00000000


	//----- nvinfo : EIATTR_MIN_STACK_SIZE
	.align		4
.L_7:
        /*0030*/ 	.byte	0x04, 0x12
        /*0032*/ 	.short	(.L_9 - .L_8)
	.align		4
.L_8:
        /*0034*/ 	.word	index@(_Z20testing_cg_grid_syncjPj)
        /*0038*/ 	.word	0x00000000


	//----- nvinfo : EIATTR_MIN_STACK_SIZE
	.align		4
.L_9:
        /*003c*/ 	.byte	0x04, 0x12
        /*003e*/ 	.short	(.L_11 - .L_10)
	.align		4
.L_10:
        /*0040*/ 	.word	index@(_Z15get_cude_arch_kPi)
        /*0044*/ 	.word	0x00000000
.L_11:


//--------------------- .nv.compat                --------------------------
	.section	.nv.compat,"",@"SHT_CUDA_COMPAT_INFO"
	.align	4
        /*0000*/ 	.byte	0x02, 0x09, 0x00, 0x00, 0x02, 0x02, 0x01, 0x00, 0x02, 0x05, 0x05, 0x00, 0x03, 0x07, 0x01, 0x01
        /*0010*/ 	.byte	0x02, 0x03, 0x00, 0x00, 0x02, 0x06, 0x01, 0x00, 0x04, 0x0b, 0x08, 0x00, 0x09, 0x00, 0x00, 0x00
        /*0020*/ 	.byte	0x00, 0x00, 0x00, 0x00


//--------------------- .nv.info._Z20testing_cg_grid_syncjPj --------------------------
	.section	.nv.info._Z20testing_cg_grid_syncjPj,"",@"SHT_CUDA_INFO"
	.sectionflags	@""
	.align	4


	//----- nvinfo : EIATTR_CUDA_API_VERSION
	.align		4
        /*0000*/ 	.byte	0x04, 0x37
        /*0002*/ 	.short	(.L_13 - .L_12)
.L_12:
        /*0004*/ 	.word	0x00000082


	//----- nvinfo : EIATTR_KPARAM_INFO
	.align		4
.L_13:
        /*0008*/ 	.byte	0x04, 0x17
        /*000a*/ 	.short	(.L_15 - .L_14)
.L_14:
        /*000c*/ 	.word	0x00000000
        /*0010*/ 	.short	0x0001
        /*0012*/ 	.short	0x0008
        /*0014*/ 	.byte	0x00, 0xf5, 0x21, 0x00


	//----- nvinfo : EIATTR_KPARAM_INFO
	.align		4
.L_15:
        /*0018*/ 	.byte	0x04, 0x17
        /*001a*/ 	.short	(.L_17 - .L_16)
.L_16:
        /*001c*/ 	.word	0x00000000
        /*0020*/ 	.short	0x0000
        /*0022*/ 	.short	0x0000
        /*0024*/ 	.byte	0x00, 0xf0, 0x11, 0x00


	//----- nvinfo : EIATTR_SPARSE_MMA_MASK
	.align		4
.L_17:
        /*0028*/ 	.byte	0x03, 0x50
        /*002a*/ 	.short	0x0000


	//----- nvinfo : EIATTR_MAXREG_COUNT
	.align		4
        /*002c*/ 	.byte	0x03, 0x1b
        /*002e*/ 	.short	0x00ff


	//----- nvinfo : EIATTR_NUM_BARRIERS
	.align		4
        /*0030*/ 	.byte	0x02, 0x4c
        /*0032*/ 	.byte	0x01
	.zero		1


	//----- nvinfo : EIATTR_MERCURY_ISA_VERSION
	.align		4
        /*0034*/ 	.byte	0x03, 0x5f
        /*0036*/ 	.short	0x0101


	//----- nvinfo : EIATTR_INT_WARP_WIDE_INSTR_OFFSETS
	.align		4
        /*0038*/ 	.byte	0x04, 0x31
        /*003a*/ 	.short	(.L_19 - .L_18)


	//   ....[0]....
.L_18:
        /*003c*/ 	.word	0x000002c0


	//   ....[1]....
        /*0040*/ 	.word	0x00000410


	//----- nvinfo : EIATTR_COOP_GROUP_MASK_REGIDS
	.align		4
.L_19:
        /*0044*/ 	.byte	0x04, 0x29
        /*0046*/ 	.short	(.L_21 - .L_20)


	//   ....[0]....
.L_20:
        /*0048*/ 	.word	0xffffffff


	//   ....[1]....
        /*004c*/ 	.word	0xffffffff


	//----- nvinfo : EIATTR_COOP_GROUP_INSTR_OFFSETS
	.align		4
.L_21:
        /*0050*/ 	.byte	0x04, 0x28
        /*0052*/ 	.short	(.L_23 - .L_22)


	//   ....[0]....
.L_22:
        /*0054*/ 	.word	0x000001f0


	//   ....[1]....
        /*0058*/ 	.word	0x000004a0


	//----- nvinfo : EIATTR_VRC_CTA_INIT_COUNT
	.align		4
.L_23:
        /*005c*/ 	.byte	0x02, 0x4a
	.zero		1
	.zero		1


	//----- nvinfo : EIATTR_EXIT_INSTR_OFFSETS
	.align		4
        /*0060*/ 	.byte	0x04, 0x1c
        /*0062*/ 	.short	(.L_25 - .L_24)


	//   ....[0]....
.L_24:
        /*0064*/ 	.word	0x00000070


	//   ....[1]....
        /*0068*/ 	.word	0x000004c0


	//----- nvinfo : EIATTR_CRS_STACK_SIZE
	.align		4
.L_25:
        /*006c*/ 	.byte	0x04, 0x1e
        /*006e*/ 	.short	(.L_27 - .L_26)
.L_26:
        /*0070*/ 	.word	0x00000000


	//----- nvinfo : EIATTR_CBANK_PARAM_SIZE
	.align		4
.L_27:
        /*0074*/ 	.byte	0x03, 0x19
        /*0076*/ 	.short	0x0010


	//----- nvinfo : EIATTR_PARAM_CBANK
	.align		4
        /*0078*/ 	.byte	0x04, 0x0a
        /*007a*/ 	.short	(.L_29 - .L_28)
	.align		4
.L_28:
        /*007c*/ 	.word	index@(.nv.constant0._Z20testing_cg_grid_syncjPj)
        /*0080*/ 	.short	0x0380
        /*0082*/ 	.short	0x0010


	//----- nvinfo : EIATTR_SW_WAR
	.align		4
.L_29:
        /*0084*/ 	.byte	0x04, 0x36
        /*0086*/ 	.short	(.L_31 - .L_30)
.L_30:
        /*0088*/ 	.word	0x00000008
.L_31:


//--------------------- .nv.info._Z15get_cude_arch_kPi --------------------------
	.section	.nv.info._Z15get_cude_arch_kPi,"",@"SHT_CUDA_INFO"
	.sectionflags	@""
	.align	4


	//----- nvinfo : EIATTR_CUDA_API_VERSION
	.align		4
        /*0000*/ 	.byte	0x04, 0x37
        /*0002*/ 	.short	(.L_33 - .L_32)
.L_32:
        /*0004*/ 	.word	0x00000082


	//----- nvinfo : EIATTR_KPARAM_INFO
	.align		4
.L_33:
        /*0008*/ 	.byte	0x04, 0x17
        /*000a*/ 	.short	(.L_35 - .L_34)
.L_34:
        /*000c*/ 	.word	0x00000000
        /*0010*/ 	.short	0x0000
        /*0012*/ 	.short	0x0000
        /*0014*/ 	.byte	0x00, 0xf5, 0x21, 0x00


	//----- nvinfo : EIATTR_SPARSE_MMA_MASK
	.align		4
.L_35:
        /*0018*/ 	.byte	0x03, 0x50
        /*001a*/ 	.short	0x0000


	//----- nvinfo : EIATTR_MAXREG_COUNT
	.align		4
        /*001c*/ 	.byte	0x03, 0x1b
        /*001e*/ 	.short	0x00ff


	//----- nvinfo : EIATTR_MERCURY_ISA_VERSION
	.align		4
        /*0020*/ 	.byte	0x03, 0x5f
        /*0022*/ 	.short	0x0101


	//----- nvinfo : EIATTR_VRC_CTA_INIT_COUNT
	.align		4
        /*0024*/ 	.byte	0x02, 0x4a
	.zero		1
	.zero		1


	//----- nvinfo : EIATTR_EXIT_INSTR_OFFSETS
	.align		4
        /*0028*/ 	.byte	0x04, 0x1c
        /*002a*/ 	.short	(.L_37 - .L_36)


	//   ....[0]....
.L_36:
        /*002c*/ 	.word	0x00000050


	//----- nvinfo : EIATTR_CBANK_PARAM_SIZE
	.align		4
.L_37:
        /*0030*/ 	.byte	0x03, 0x19
        /*0032*/ 	.short	0x0008


	//----- nvinfo : EIATTR_PARAM_CBANK
	.align		4
        /*0034*/ 	.byte	0x04, 0x0a
        /*0036*/ 	.short	(.L_39 - .L_38)
	.align		4
.L_38:
        /*0038*/ 	.word	index@(.nv.constant0._Z15get_cude_arch_kPi)
        /*003c*/ 	.short	0x0380
        /*003e*/ 	.short	0x0008


	//----- nvinfo : EIATTR_SW_WAR
	.align		4
.L_39:
        /*0040*/ 	.byte	0x04, 0x36
        /*0042*/ 	.short	(.L_41 - .L_40)
.L_40:
        /*0044*/ 	.word	0x00000008
.L_41:


//--------------------- .nv.callgraph             --------------------------
	.section	.nv.callgraph,"",@"SHT_CUDA_CALLGRAPH"
	.align	4
	.sectionentsize	8
	.align		4
        /*0000*/ 	.word	0x00000000
	.align		4
        /*0004*/ 	.word	0xffffffff
	.align		4
        /*0008*/ 	.word	0x00000000
	.align		4
        /*000c*/ 	.word	0xfffffffe
	.align		4
        /*0010*/ 	.word	0x00000000
	.align		4
        /*0014*/ 	.word	0xfffffffd
	.align		4
        /*0018*/ 	.word	0x00000000
	.align		4
        /*001c*/ 	.word	0xfffffffc


//--------------------- .text._Z20testing_cg_grid_syncjPj --------------------------
	.section	.text._Z20testing_cg_grid_syncjPj,"ax",@progbits
	.align	128
        .global         _Z20testing_cg_grid_syncjPj
        .type           _Z20testing_cg_grid_syncjPj,@function
        .size           _Z20testing_cg_grid_syncjPj,(.L_x_5 - _Z20testing_cg_grid_syncjPj)
        .other          _Z20testing_cg_grid_syncjPj,@"STO_CUDA_ENTRY STV_DEFAULT"
_Z20testing_cg_grid_syncjPj:
.text._Z20testing_cg_grid_syncjPj:
[----:B------:R-:W-:Y:S01]  /*0000*/  LDC R1, c[0x0][0x37c] ;  /* 0x0000df00ff017b82 */ /* 0x000fe20000000800 */
[----:B------:R-:W0:Y:S01]  /*0010*/  S2R R0, SR_TID.X ;  /* 0x0000000000007919 */ /* 0x000e220000002100 */
[----:B------:R-:W0:Y:S01]  /*0020*/  LDCU UR4, c[0x0][0x360] ;  /* 0x00006c00ff0477ac */ /* 0x000e220008000800 */
[----:B------:R-:W0:Y:S01]  /*0030*/  S2R R11, SR_CTAID.X ;  /* 0x00000000000b7919 */ /* 0x000e220000002500 */
[----:B------:R-:W1:Y:S01]  /*0040*/  LDCU UR12, c[0x0][0x380] ;  /* 0x00007000ff0c77ac */ /* 0x000e620008000800 */
[----:B0-----:R-:W-:-:S05]  /*0050*/  IMAD R9, R11, UR4, R0 ;  /* 0x000000040b097c24 */ /* 0x001fca000f8e0200 */
[----:B-1----:R-:W-:-:S13]  /*0060*/  ISETP.GE.U32.AND P0, PT, R9, UR12, PT ;  /* 0x0000000c09007c0c */ /* 0x002fda000bf06070 */
[----:B------:R-:W-:Y:S05]  /*0070*/  @P0 EXIT ;  /* 0x000000000000094d */ /* 0x000fea0003800000 */
[----:B------:R-:W0:Y:S01]  /*0080*/  LDC.64 R6, c[0x0][0x388] ;  /* 0x0000e200ff067b82 */ /* 0x000e220000000a00 */
[----:B------:R-:W1:Y:S01]  /*0090*/  LDCU.64 UR8, c[0x0][0x358] ;  /* 0x00006b00ff0877ac */ /* 0x000e620008000a00 */
[----:B0-----:R-:W-:-:S05]  /*00a0*/  IMAD.WIDE.U32 R2, R9, 0x4, R6 ;  /* 0x0000000409027825 */ /* 0x001fca00078e0006 */
[----:B-1----:R0:W5:Y:S01]  /*00b0*/  LDG.E R5, desc[UR8][R2.64] ;  /* 0x0000000802057981 */ /* 0x002162000c1e1900 */
[----:B------:R-:W-:-:S06]  /*00c0*/  RPCMOV.32 Rpc.LO, R2 ;  /* 0x0000000200007352 */ /* 0x000fcc0000000000 */
[----:B0-----:R-:W-:-:S05]  /*00d0*/  CS2R.32 R2, SR_CgaSize ;  /* 0x0000000000027805 */ /* 0x001fca0000008a00 */
[----:B------:R-:W-:-:S05]  /*00e0*/  IMAD R2, R2, -0xa0, RZ ;  /* 0xffffff6002027824 */ /* 0x000fca00078e02ff */
[----:B------:R-:W-:Y:S02]  /*00f0*/  R2UR UR7, R2 ;  /* 0x00000000020772ca */ /* 0x000fe400000e0000 */
[----:B------:R-:W-:-:S12]  /*0100*/  RPCMOV.32 R2, Rpc.LO ;  /* 0x0000000000027353 */ /* 0x000fd80000000000 */
[----:B------:R-:W0:Y:S01]  /*0110*/  LDCU UR7, c[0x0][UR7+0x258] ;  /* 0x00004b00070777ac */ /* 0x000e220008000800 */
[----:B------:R-:W-:-:S06]  /*0120*/  RPCMOV.32 Rpc.LO, R3 ;  /* 0x0000000300007352 */ /* 0x000fcc0000000000 */
[----:B------:R-:W-:-:S05]  /*0130*/  CS2R.32 R3, SR_CgaSize ;  /* 0x0000000000037805 */ /* 0x000fca0000008a00 */
[----:B------:R-:W-:-:S05]  /*0140*/  IMAD R3, R3, -0xa0, RZ ;  /* 0xffffff6003037824 */ /* 0x000fca00078e02ff */
[----:B------:R-:W-:Y:S02]  /*0150*/  R2UR UR10, R3 ;  /* 0x00000000030a72ca */ /* 0x000fe400000e0000 */
[----:B------:R-:W-:-:S12]  /*0160*/  RPCMOV.32 R3, Rpc.LO ;  /* 0x0000000000037353 */ /* 0x000fd80000000000 */
[----:B------:R-:W1:Y:S01]  /*0170*/  LDCU UR10, c[0x0][UR10+0x254] ;  /* 0x00004a800a0a77ac */ /* 0x000e620008000800 */
[----:B0-----:R-:W-:-:S04]  /*0180*/  UISETP.NE.U32.AND UP0, UPT, UR7, URZ, UPT ;  /* 0x000000ff0700728c */ /* 0x001fc8000bf05070 */
[----:B-1----:R-:W-:-:S09]  /*0190*/  UISETP.NE.AND.EX UP0, UPT, UR10, URZ, UPT, UP0 ;  /* 0x000000ff0a00728c */ /* 0x002fd2000bf05300 */
[----:B------:R-:W-:Y:S05]  /*01a0*/  BRA.U UP0, `(.L_x_0) ;  /* 0x0000000100047547 */ /* 0x000fea000b800000 */
[----:B------:R-:W-:Y:S05]  /*01b0*/  BPT.TRAP 0x1 ;  /* 0x000000040000795c */ /* 0x000fea0000300000 */
.L_x_0:
[----:B------:R-:W0:Y:S01]  /*01c0*/  S2R R3, SR_TID.Y ;  /* 0x0000000000037919 */ /* 0x000e220000002200 */
[----:B------:R-:W-:Y:S01]  /*01d0*/  LOP3.LUT R9, RZ, R9, RZ, 0x33, !PT ;  /* 0x00000009ff097212 */ /* 0x000fe200078e33ff */
[----:B------:R-:W1:Y:S01]  /*01e0*/  S2R R13, SR_TID.Z ;  /* 0x00000000000d7919 */ /* 0x000e620000002300 */
[----:B------:R-:W-:Y:S01]  /*01f0*/  BAR.SYNC.DEFER_BLOCKING 0x0 ;  /* 0x0000000000007b1d */ /* 0x000fe20000010000 */
[----:B0-----:R-:W-:Y:S02]  /*0200*/  IMAD.IADD R0, R0, 0x1, R3 ;  /* 0x0000000100007824 */ /* 0x001fe400078e0203 */
[----:B------:R-:W-:-:S03]  /*0210*/  VIADD R3, R9, UR12 ;  /* 0x0000000c09037c36 */ /* 0x000fc60008000000 */
[----:B-1----:R-:W-:Y:S01]  /*0220*/  LOP3.LUT P0, RZ, R0, R13, RZ, 0xfc, !PT ;  /* 0x0000000d00ff7212 */ /* 0x002fe2000780fcff */
[----:B------:R-:W-:-:S12]  /*0230*/  IMAD.WIDE.U32 R2, R3, 0x4, R6 ;  /* 0x0000000403027825 */ /* 0x000fd800078e0006 */
[----:B------:R-:W-:Y:S05]  /*0240*/  @P0 BRA `(.L_x_1) ;  /* 0x0000000000900947 */ /* 0x000fea0003800000 */
[----:B------:R-:W0:Y:S01]  /*0250*/  S2R R4, SR_CTAID.Z ;  /* 0x0000000000047919 */ /* 0x000e220000002700 */
[----:B------:R-:W1:Y:S01]  /*0260*/  LDCU UR4, c[0x0][0x370] ;  /* 0x00006e00ff0477ac */ /* 0x000e620008000800 */
[----:B------:R-:W-:Y:S01]  /*0270*/  MOV R6, UR7 ;  /* 0x0000000700067c02 */ /* 0x000fe20008000f00 */
[----:B------:R-:W2:Y:S01]  /*0280*/  S2R R0, SR_CTAID.Y ;  /* 0x0000000000007919 */ /* 0x000ea20000002600 */
[----:B------:R-:W3:Y:S01]  /*0290*/  LDCU UR5, c[0x0][0x374] ;  /* 0x00006e80ff0577ac */ /* 0x000ee20008000800 */
[----:B------:R-:W4:Y:S01]  /*02a0*/  S2R R7, SR_LANEID ;  /* 0x0000000000077919 */ /* 0x000f220000000000 */
[----:B------:R-:W3:Y:S01]  /*02b0*/  LDCU UR6, c[0x0][0x378] ;  /* 0x00006f00ff0677ac */ /* 0x000ee20008000800 */
[----:B------:R-:W-:Y:S01]  /*02c0*/  VOTEU.ANY UR11, UPT, PT ;  /* 0x00000000000b7886 */ /* 0x000fe200038e0100 */
[----:B-1----:R-:W-:-:S04]  /*02d0*/  UIADD3 UR4, UPT, UPT, URZ, -UR4, URZ ;  /* 0x80000004ff047290 */ /* 0x002fc8000fffe0ff */
[----:B---3--:R-:W-:-:S04]  /*02e0*/  UIMAD UR4, UR4, UR5, URZ ;  /* 0x00000005040472a4 */ /* 0x008fc8000f8e02ff */
[----:B------:R-:W-:Y:S01]  /*02f0*/  UIMAD UR4, UR6, UR4, -0x7fffffff ;  /* 0x80000001060474a4 */ /* 0x000fe2000f8e0204 */
[----:B0-----:R-:W-:Y:S02]  /*0300*/  IMAD.MOV R9, RZ, RZ, -R4 ;  /* 0x000000ffff097224 */ /* 0x001fe400078e0a04 */
[----:B------:R-:W4:Y:S01]  /*0310*/  FLO.U32 R4, UR11 ;  /* 0x0000000b00047d00 */ /* 0x000f2200080e0000 */
[----:B--2---:R-:W-:-:S04]  /*0320*/  IADD3 R0, PT, PT, R11, R0, RZ ;  /* 0x000000000b007210 */ /* 0x004fc80007ffe0ff */
[----:B------:R-:W-:-:S03]  /*0330*/  ISETP.NE.AND P1, PT, R0, R9, PT ;  /* 0x000000090000720c */ /* 0x000fc60003f25270 */
[----:B------:R-:W0:Y:S01]  /*0340*/  POPC R0, UR11 ;  /* 0x0000000b00007d09 */ /* 0x000e220008000000 */
[----:B----4-:R-:W-:Y:S01]  /*0350*/  ISETP.EQ.U32.AND P0, PT, R4, R7, PT ;  /* 0x000000070400720c */ /* 0x010fe20003f02070 */
[----:B------:R-:W-:-:S08]  /*0360*/  IMAD.U32 R7, RZ, RZ, UR10 ;  /* 0x0000000aff077e24 */ /* 0x000fd0000f8e00ff */
[----:B------:R-:W-:Y:S01]  /*0370*/  VOTEU.ANY UP0, P1 ;  /* 0x0000000000ff7886 */ /* 0x000fe20000800100 */
[----:B------:R-:W-:-:S06]  /*0380*/  USEL UR4, UR4, 0x1, !UP0 ;  /* 0x0000000104047887 */ /* 0x000fcc000c000000 */
[----:B0-----:R-:W-:Y:S01]  /*0390*/  IMAD R9, R0, UR4, RZ ;  /* 0x0000000400097c24 */ /* 0x001fe2000f8e02ff */
[----:B------:R-:W-:Y:S06]  /*03a0*/  @P0 MEMBAR.ALL.GPU ;  /* 0x0000000000000992 */ /* 0x000fec000000a000 */
[----:B------:R-:W-:-:S00]  /*03b0*/  @P0 ERRBAR ;  /* 0x00000000000009ab */ /* 0x000fc00000000000 */
[----:B------:R-:W-:Y:S06]  /*03c0*/  @P0 CGAERRBAR ;  /* 0x00000000000005ab */ /* 0x000fec0000000000 */
[----:B------:R-:W2:Y:S01]  /*03d0*/  @P0 ATOM.E.ADD.STRONG.GPU PT, R9, desc[UR8][R6.64+0x4], R9 ;  /* 0x800004090609098a */ /* 0x000ea200081ef108 */
[----:B------:R-:W0:Y:S02]  /*03e0*/  S2R R8, SR_LTMASK ;  /* 0x0000000000087919 */ /* 0x000e240000003900 */
[----:B0-----:R-:W-:-:S04]  /*03f0*/  LOP3.LUT R8, R8, UR11, RZ, 0xc0, !PT ;  /* 0x0000000b08087c12 */ /* 0x001fc8000f8ec0ff */
[----:B------:R-:W0:Y:S01]  /*0400*/  POPC R11, R8 ;  /* 0x00000008000b7309 */ /* 0x000e220000000000 */
[----:B--2---:R-:W0:Y:S02]  /*0410*/  SHFL.IDX PT, R0, R9, R4, 0x1f ;  /* 0x00001f0409007589 */ /* 0x004e2400000e0000 */
[----:B0-----:R-:W-:-:S07]  /*0420*/  IMAD R0, R11, UR4, R0 ;  /* 0x000000040b007c24 */ /* 0x001fce000f8e0200 */
.L_x_2:
[----:B------:R-:W2:Y:S04]  /*0430*/  LD.E.STRONG.GPU R9, desc[UR8][R6.64+0x4] ;  /* 0x0000040806097980 */ /* 0x000ea8000c10f900 */
[----:B--2---:R-:W-:Y:S01]  /*0440*/  CCTL.IVALL ;  /* 0x00000000ff00798f */ /* 0x004fe20002000000 */
[----:B------:R-:W-:Y:S05]  /*0450*/  YIELD ;  /* 0x0000000000007946 */ /* 0x000fea0003800000 */
[----:B------:R-:W-:-:S04]  /*0460*/  LOP3.LUT R9, R9, R0, RZ, 0x3c, !PT ;  /* 0x0000000009097212 */ /* 0x000fc800078e3cff */
[----:B------:R-:W-:-:S13]  /*0470*/  ISETP.GT.AND P0, PT, R9, -0x1, PT ;  /* 0xffffffff0900780c */ /* 0x000fda0003f04270 */
[----:B------:R-:W-:Y:S05]  /*0480*/  @P0 BRA `(.L_x_2) ;  /* 0xfffffffc00e80947 */ /* 0x000fea000383ffff */
.L_x_1:
[----:B------:R-:W-:Y:S05]  /*0490*/  WARPSYNC.ALL ;  /* 0x0000000000007948 */ /* 0x000fea0003800000 */
[----:B------:R-:W-:Y:S06]  /*04a0*/  BAR.SYNC.DEFER_BLOCKING 0x0 ;  /* 0x0000000000007b1d */ /* 0x000fec0000010000 */
[----:B-----5:R-:W-:Y:S01]  /*04b0*/  STG.E desc[UR8][R2.64], R5 ;  /* 0x0000000502007986 */ /* 0x020fe2000c101908 */
[----:B------:R-:W-:Y:S05]  /*04c0*/  EXIT ;  /* 0x000000000000794d */ /* 0x000fea0003800000 */
.L_x_3:
[----:B------:R-:W-:-:S00]  /*04d0*/  BRA `(.L_x_3) ;  /* 0xfffffffc00fc7947 */ /* 0x000fc0000383ffff */
[----:B------:R-:W-:-:S00]  /*04e0*/  NOP ;  /* 0x0000000000007918 */ /* 0x000fc00000000000 */
        /* <DEDUP_REMOVED lines=9> */
.L_x_5:


//--------------------- .text._Z15get_cude_arch_kPi --------------------------
	.section	.text._Z15get_cude_arch_kPi,"ax",@progbits
	.align	128
        .global         _Z15get_cude_arch_kPi
        .type           _Z15get_cude_arch_kPi,@function
        .size           _Z15get_cude_arch_kPi,(.L_x_6 - _Z15get_cude_arch_kPi)
        .other          _Z15get_cude_arch_kPi,@"STO_CUDA_ENTRY STV_DEFAULT"
_Z15get_cude_arch_kPi:
.text._Z15get_cude_arch_kPi:
[----:B------:R-:W-:Y:S08]  /*0000*/  LDC R1, c[0x0][0x37c] ;  /* 0x0000df00ff017b82 */ /* 0x000ff00000000800 */
[----:B------:R-:W0:Y:S01]  /*0010*/  LDC.64 R2, c[0x0][0x380] ;  /* 0x0000e000ff027b82 */ /* 0x000e220000000a00 */
[----:B------:R-:W0:Y:S01]  /*0020*/  LDCU.64 UR4, c[0x0][0x358] ;  /* 0x00006b00ff0477ac */ /* 0x000e220008000a00 */
[----:B------:R-:W-:-:S05]  /*0030*/  HFMA2 R5, -RZ, RZ, 0, 5.9604644775390625e-05 ;  /* 0x000003e8ff057431 */ /* 0x000fca00000001ff */
[----:B0-----:R-:W-:Y:S01]  /*0040*/  STG.E desc[UR4][R2.64], R5 ;  /* 0x0000000502007986 */ /* 0x001fe2000c101904 */
[----:B------:R-:W-:Y:S05]  /*0050*/  EXIT ;  /* 0x000000000000794d */ /* 0x000fea0003800000 */
.L_x_4:
        /* <DEDUP_REMOVED lines=10> */
.L_x_6:


//--------------------- .nv.shared.reserved.0     --------------------------
	.section	.nv.shared.reserved.0,"aw",@nobits
	.weak		__nv_reservedSMEM_offset_0_alias
	.size		__nv_reservedSMEM_offset_0_alias, 0, 64
	.other		__nv_reservedSMEM_offset_0_alias,@"STO_CUDA_RESERVED_SHARED STV_DEFAULT"
__nv_reservedSMEM_offset_0_alias:
	.zero		0
	.zero		64


//--------------------- .nv.constant0._Z20testing_cg_grid_syncjPj --------------------------
	.section	.nv.constant0._Z20testing_cg_grid_syncjPj,"a",@progbits
	.sectionflags	@""
	.align	4
.nv.constant0._Z20testing_cg_grid_syncjPj:
	.zero		912


//--------------------- .nv.constant0._Z15get_cude_arch_kPi --------------------------
	.section	.nv.constant0._Z15get_cude_arch_kPi,"a",@progbits
	.sectionflags	@""
	.align	4
.nv.constant0._Z15get_cude_arch_kPi:
	.zero		904


//--------------------- SYMBOLS --------------------------

	.type		.nv.reservedSmem.offset0,@object
	.size		.nv.reservedSmem.offset0,0x4
